//
// Generated by NVIDIA NVVM Compiler
//
// Compiler Build ID: CL-36424714
// Cuda compilation tools, release 13.0, V13.0.88
// Based on NVVM 20.0.0
//

.version 9.0
.target sm_100
.address_size 64

	// .globl	_Z3addPd

.visible .entry _Z3addPd(
	.param .u64 .ptr .align 1 _Z3addPd_param_0
)
{
	.reg .pred 	%p<2>;
	.reg .b32 	%r<5>;
	.reg .b64 	%rd<9>;
	.reg .b64 	%fd<7>;

	ld.param.u64 	%rd2, [_Z3addPd_param_0];
	cvta.to.global.u64 	%rd1, %rd2;
	mov.u32 	%r1, %tid.x;
	mov.u32 	%r2, %ctaid.x;
	cvt.rn.f64.u32 	%fd1, %r1;
	div.rn.f64 	%fd2, %fd1, 0d408F400000000000;
	cvt.rn.f64.u32 	%fd3, %r2;
	div.rn.f64 	%fd4, %fd3, 0d408F400000000000;
	mul.f64 	%fd5, %fd4, %fd4;
	fma.rn.f64 	%fd6, %fd2, %fd2, %fd5;
	setp.gtu.f64 	%p1, %fd6, 0d3FF0000000000000;
	@%p1 bra 	$L__BB0_2;
	mad.lo.s32 	%r3, %r1, 1000, %r2;
	mul.wide.u32 	%rd3, %r3, 8;
	add.s64 	%rd4, %rd1, %rd3;
	mov.b64 	%rd5, 4607182418800017408;
	st.global.u64 	[%rd4], %rd5;
	bra.uni 	$L__BB0_3;
$L__BB0_2:
	mad.lo.s32 	%r4, %r1, 1000, %r2;
	mul.wide.u32 	%rd6, %r4, 8;
	add.s64 	%rd7, %rd1, %rd6;
	mov.b64 	%rd8, 0;
	st.global.u64 	[%rd7], %rd8;
$L__BB0_3:
	ret;

}


// ===== COMPILED SASS (sm_100) =====

	.target	sm_100

	.elftype	@"ET_EXEC"


//--------------------- .note.nv.tkinfo           --------------------------
	.section	.note.nv.tkinfo,"",@"SHT_NOTE"
	.sectionflags	@"SHF_NOTE_NV_TKINFO"
	.tkinfo
        /*0018*/ 	.word	0x00000002
        /*0030*/ 	.string	""
        /*0030*/ 	.string	"ptxas"
        /*0030*/ 	.string	"Cuda compilation tools, release 13.0, V13.0.88"
        /*0030*/ 	.string	"Build cuda_13.0.r13.0/compiler.36424714_0"
        /*0030*/ 	.string	"-arch sm_100 -m 64 "



//--------------------- .note.nv.cuinfo           --------------------------
	.section	.note.nv.cuinfo,"",@"SHT_NOTE"
	.sectionflags	@"SHF_NOTE_NV_CUINFO"
        /*0018*/ 	.short	0x0002
        /*001a*/ 	.short	0x0064
        /*001c*/ 	.short	0x0082
	.zero		2


//--------------------- .nv.info                  --------------------------
	.section	.nv.info,"",@"SHT_CUDA_INFO"
	.align	4


	//----- nvinfo : EIATTR_REGCOUNT
	.align		4
        /*0000*/ 	.byte	0x04, 0x2f
        /*0002*/ 	.short	(.L_1 - .L_0)
	.align		4
.L_0:
        /*0004*/ 	.word	index@(_Z3addPd)
        /*0008*/ 	.word	0x0000001b


	//----- nvinfo : EIATTR_FRAME_SIZE
	.align		4
.L_1:
        /*000c*/ 	.byte	0x04, 0x11
        /*000e*/ 	.short	(.L_3 - .L_2)
	.align		4
.L_2:
        /*0010*/ 	.word	index@($__internal_0_$__cuda_sm20_div_rn_f64_full)
        /*0014*/ 	.word	0x00000000


	//----- nvinfo : EIATTR_FRAME_SIZE
	.align		4
.L_3:
        /*0018*/ 	.byte	0x04, 0x11
        /*001a*/ 	.short	(.L_5 - .L_4)
	.align		4
.L_4:
        /*001c*/ 	.word	index@(_Z3addPd)
        /*0020*/ 	.word	0x00000000


	//----- nvinfo : EIATTR_MIN_STACK_SIZE
	.align		4
.L_5:
        /*0024*/ 	.byte	0x04, 0x12
        /*0026*/ 	.short	(.L_7 - .L_6)
	.align		4
.L_6:
        /*0028*/ 	.word	index@(_Z3addPd)
        /*002c*/ 	.word	0x00000000
.L_7:


//--------------------- .nv.compat                --------------------------
	.section	.nv.compat,"",@"SHT_CUDA_COMPAT_INFO"
	.align	4
        /*0000*/ 	.byte	0x02, 0x09, 0x00, 0x00, 0x02, 0x02, 0x01, 0x00, 0x02, 0x05, 0x05, 0x00, 0x03, 0x07, 0x01, 0x01
        /*0010*/ 	.byte	0x02, 0x03, 0x00, 0x00, 0x02, 0x06, 0x01, 0x00, 0x04, 0x0b, 0x08, 0x00, 0x01, 0x00, 0x00, 0x00
        /*0020*/ 	.byte	0x00, 0x00, 0x00, 0x00


//--------------------- .nv.info._Z3addPd         --------------------------
	.section	.nv.info._Z3addPd,"",@"SHT_CUDA_INFO"
	.sectionflags	@""
	.align	4


	//----- nvinfo : EIATTR_CUDA_API_VERSION
	.align		4
        /*0000*/ 	.byte	0x04, 0x37
        /*0002*/ 	.short	(.L_9 - .L_8)
.L_8:
        /*0004*/ 	.word	0x00000082


	//----- nvinfo : EIATTR_KPARAM_INFO
	.align		4
.L_9:
        /*0008*/ 	.byte	0x04, 0x17
        /*000a*/ 	.short	(.L_11 - .L_10)
.L_10:
        /*000c*/ 	.word	0x00000000
        /*0010*/ 	.short	0x0000
        /*0012*/ 	.short	0x0000
        /*0014*/ 	.byte	0x00, 0xf5, 0x21, 0x00


	//----- nvinfo : EIATTR_SPARSE_MMA_MASK
	.align		4
.L_11:
        /*0018*/ 	.byte	0x03, 0x50
        /*001a*/ 	.short	0x0000


	//----- nvinfo : EIATTR_MAXREG_COUNT
	.align		4
        /*001c*/ 	.byte	0x03, 0x1b
        /*001e*/ 	.short	0x00ff


	//----- nvinfo : EIATTR_MERCURY_ISA_VERSION
	.align		4
        /*0020*/ 	.byte	0x03, 0x5f
        /*0022*/ 	.short	0x0101


	//----- nvinfo : EIATTR_VRC_CTA_INIT_COUNT
	.align		4
        /*0024*/ 	.byte	0x02, 0x4a
	.zero		1
	.zero		1


	//----- nvinfo : EIATTR_EXIT_INSTR_OFFSETS
	.align		4
        /*0028*/ 	.byte	0x04, 0x1c
        /*002a*/ 	.short	(.L_13 - .L_12)


	//   ....[0]....
.L_12:
        /*002c*/ 	.word	0x000003d0


	//   ....[1]....
        /*0030*/ 	.word	0x00000420


	//----- nvinfo : EIATTR_CRS_STACK_SIZE
	.align		4
.L_13:
        /*0034*/ 	.byte	0x04, 0x1e
        /*0036*/ 	.short	(.L_15 - .L_14)
.L_14:
        /*0038*/ 	.word	0x00000000


	//----- nvinfo : EIATTR_CBANK_PARAM_SIZE
	.align		4
.L_15:
        /*003c*/ 	.byte	0x03, 0x19
        /*003e*/ 	.short	0x0008


	//----- nvinfo : EIATTR_PARAM_CBANK
	.align		4
        /*0040*/ 	.byte	0x04, 0x0a
        /*0042*/ 	.short	(.L_17 - .L_16)
	.align		4
.L_16:
        /*0044*/ 	.word	index@(.nv.constant0._Z3addPd)
        /*0048*/ 	.short	0x0380
        /*004a*/ 	.short	0x0008


	//----- nvinfo : EIATTR_SW_WAR
	.align		4
.L_17:
        /*004c*/ 	.byte	0x04, 0x36
        /*004e*/ 	.short	(.L_19 - .L_18)
.L_18:
        /*0050*/ 	.word	0x00000008
.L_19:


//--------------------- .nv.callgraph             --------------------------
	.section	.nv.callgraph,"",@"SHT_CUDA_CALLGRAPH"
	.align	4
	.sectionentsize	8
	.align		4
        /*0000*/ 	.word	0x00000000
	.align		4
        /*0004*/ 	.word	0xffffffff
	.align		4
        /*0008*/ 	.word	0x00000000
	.align		4
        /*000c*/ 	.word	0xfffffffe
	.align		4
        /*0010*/ 	.word	0x00000000
	.align		4
        /*0014*/ 	.word	0xfffffffd
	.align		4
        /*0018*/ 	.word	0x00000000
	.align		4
        /*001c*/ 	.word	0xfffffffc


//--------------------- .text._Z3addPd            --------------------------
	.section	.text._Z3addPd,"ax",@progbits
	.align	128
        .global         _Z3addPd
        .type           _Z3addPd,@function
        .size           _Z3addPd,(.L_x_9 - _Z3addPd)
        .other          _Z3addPd,@"STO_CUDA_ENTRY STV_DEFAULT"
_Z3addPd:
.text._Z3addPd:
[----:B------:R-:W-:Y:S01]  /*0000*/  LDC R1, c[0x0][0x37c] ;  /* 0x0000df00ff017b82 */ /* 0x000fe20000000800 */
[----:B------:R-:W0:Y:S01]  /*0010*/  MUFU.RCP64H R3, 1000 ;  /* 0x408f400000037908 */ /* 0x000e220000001800 */
[----:B------:R-:W1:Y:S01]  /*0020*/  S2R R13, SR_TID.X ;  /* 0x00000000000d7919 */ /* 0x000e620000002100 */
[----:B------:R-:W-:Y:S01]  /*0030*/  IMAD.MOV.U32 R6, RZ, RZ, 0x0 ;  /* 0x00000000ff067424 */ /* 0x000fe200078e00ff */
[----:B------:R-:W-:Y:S01]  /*0040*/  UMOV UR4, URZ ;  /* 0x000000ff00047c82 */ /* 0x000fe20008000000 */
[----:B------:R-:W-:Y:S01]  /*0050*/  IMAD.MOV.U32 R7, RZ, RZ, 0x408f4000 ;  /* 0x408f4000ff077424 */ /* 0x000fe200078e00ff */
[----:B------:R-:W2:Y:S01]  /*0060*/  S2R R0, SR_CTAID.X ;  /* 0x0000000000007919 */ /* 0x000ea20000002500 */
[----:B------:R-:W-:Y:S01]  /*0070*/  IMAD.MOV.U32 R2, RZ, RZ, 0x1 ;  /* 0x00000001ff027424 */ /* 0x000fe200078e00ff */
[----:B------:R-:W-:Y:S05]  /*0080*/  BSSY.RECONVERGENT B0, `(.L_x_0) ;  /* 0x0000015000007945 */ /* 0x000fea0003800200 */
[----:B0-----:R-:W-:-:S08]  /*0090*/  DFMA R4, R2, -R6, 1 ;  /* 0x3ff000000204742b */ /* 0x001fd00000000806 */
[----:B------:R-:W-:-:S08]  /*00a0*/  DFMA R4, R4, R4, R4 ;  /* 0x000000040404722b */ /* 0x000fd00000000004 */
[----:B------:R-:W-:Y:S02]  /*00b0*/  DFMA R2, R2, R4, R2 ;  /* 0x000000040202722b */ /* 0x000fe40000000002 */
[----:B-1----:R-:W0:Y:S06]  /*00c0*/  I2F.F64.U32 R4, R13 ;  /* 0x0000000d00047312 */ /* 0x002e2c0000201800 */
[----:B------:R-:W-:-:S08]  /*00d0*/  DFMA R6, R2, -R6, 1 ;  /* 0x3ff000000206742b */ /* 0x000fd00000000806 */
[----:B------:R-:W-:Y:S01]  /*00e0*/  DFMA R2, R2, R6, R2 ;  /* 0x000000060202722b */ /* 0x000fe20000000002 */
[----:B0-----:R-:W-:-:S07]  /*00f0*/  FSETP.GEU.AND P1, PT, |R5|, 6.5827683646048100446e-37, PT ;  /* 0x036000000500780b */ /* 0x001fce0003f2e200 */
[----:B------:R-:W-:-:S08]  /*0100*/  DMUL R6, R4, R2 ;  /* 0x0000000204067228 */ /* 0x000fd00000000000 */
[----:B------:R-:W-:-:S08]  /*0110*/  DFMA R8, R6, -1000, R4 ;  /* 0xc08f40000608782b */ /* 0x000fd00000000004 */
[----:B------:R-:W-:Y:S01]  /*0120*/  DFMA R2, R2, R8, R6 ;  /* 0x000000080202722b */ /* 0x000fe20000000006 */
[----:B------:R-:W-:-:S09]  /*0130*/  IMAD.MOV.U32 R7, RZ, RZ, 0x408f4000 ;  /* 0x408f4000ff077424 */ /* 0x000fd200078e00ff */
[----:B------:R-:W-:-:S05]  /*0140*/  FFMA R6, RZ, 4.4765625, R3 ;  /* 0x408f4000ff067823 */ /* 0x000fca0000000003 */
[----:B------:R-:W-:-:S13]  /*0150*/  FSETP.GT.AND P0, PT, |R6|, 1.469367938527859385e-39, PT ;  /* 0x001000000600780b */ /* 0x000fda0003f04200 */
[----:B--2---:R-:W-:Y:S05]  /*0160*/  @P0 BRA P1, `(.L_x_1) ;  /* 0x0000000000180947 */ /* 0x004fea0000800000 */
[----:B------:R-:W-:Y:S01]  /*0170*/  IMAD.MOV.U32 R8, RZ, RZ, R4 ;  /* 0x000000ffff087224 */ /* 0x000fe200078e0004 */
[----:B------:R-:W-:Y:S01]  /*0180*/  MOV R12, 0x1b0 ;  /* 0x000001b0000c7802 */ /* 0x000fe20000000f00 */
[----:B------:R-:W-:-:S07]  /*0190*/  IMAD.MOV.U32 R9, RZ, RZ, R5 ;  /* 0x000000ffff097224 */ /* 0x000fce00078e0005 */
[----:B------:R-:W-:Y:S05]  /*01a0*/  CALL.REL.NOINC `($__internal_0_$__cuda_sm20_div_rn_f64_full) ;  /* 0x0000000000a07944 */ /* 0x000fea0003c00000 */
[----:B------:R-:W-:Y:S02]  /*01b0*/  IMAD.MOV.U32 R2, RZ, RZ, R16 ;  /* 0x000000ffff027224 */ /* 0x000fe400078e0010 */
[----:B------:R-:W-:-:S07]  /*01c0*/  IMAD.MOV.U32 R3, RZ, RZ, R17 ;  /* 0x000000ffff037224 */ /* 0x000fce00078e0011 */
.L_x_1:
[----:B------:R-:W-:Y:S05]  /*01d0*/  BSYNC.RECONVERGENT B0 ;  /* 0x0000000000007941 */ /* 0x000fea0003800200 */
.L_x_0:
[----:B------:R-:W0:Y:S01]  /*01e0*/  MUFU.RCP64H R5, 1000 ;  /* 0x408f400000057908 */ /* 0x000e220000001800 */
[----:B------:R-:W-:Y:S02]  /*01f0*/  IMAD.MOV.U32 R8, RZ, RZ, 0x0 ;  /* 0x00000000ff087424 */ /* 0x000fe400078e00ff */
[----:B------:R-:W-:Y:S02]  /*0200*/  IMAD.MOV.U32 R9, RZ, RZ, 0x408f4000 ;  /* 0x408f4000ff097424 */ /* 0x000fe400078e00ff */
[----:B------:R-:W-:-:S06]  /*0210*/  IMAD.MOV.U32 R4, RZ, RZ, 0x1 ;  /* 0x00000001ff047424 */ /* 0x000fcc00078e00ff */
[----:B0-----:R-:W-:-:S08]  /*0220*/  DFMA R10, R4, -R8, 1 ;  /* 0x3ff00000040a742b */ /* 0x001fd00000000808 */
[----:B------:R-:W-:-:S08]  /*0230*/  DFMA R10, R10, R10, R10 ;  /* 0x0000000a0a0a722b */ /* 0x000fd0000000000a */
[----:B------:R-:W-:-:S08]  /*0240*/  DFMA R10, R4, R10, R4 ;  /* 0x0000000a040a722b */ /* 0x000fd00000000004 */
[C---:B------:R-:W-:Y:S01]  /*0250*/  DFMA R4, R10.reuse, -R8, 1 ;  /* 0x3ff000000a04742b */ /* 0x040fe20000000808 */
[----:B------:R-:W0:Y:S07]  /*0260*/  I2F.F64.U32 R8, R0 ;  /* 0x0000000000087312 */ /* 0x000e2e0000201800 */
[----:B------:R-:W-:-:S08]  /*0270*/  DFMA R14, R10, R4, R10 ;  /* 0x000000040a0e722b */ /* 0x000fd0000000000a */
[----:B0-----:R-:W-:Y:S01]  /*0280*/  DMUL R4, R14, R8 ;  /* 0x000000080e047228 */ /* 0x001fe20000000000 */
[----:B------:R-:W-:-:S07]  /*0290*/  FSETP.GEU.AND P1, PT, |R9|, 6.5827683646048100446e-37, PT ;  /* 0x036000000900780b */ /* 0x000fce0003f2e200 */
[----:B------:R-:W-:-:S08]  /*02a0*/  DFMA R10, R4, -1000, R8 ;  /* 0xc08f4000040a782b */ /* 0x000fd00000000008 */
[----:B------:R-:W-:-:S10]  /*02b0*/  DFMA R4, R14, R10, R4 ;  /* 0x0000000a0e04722b */ /* 0x000fd40000000004 */
[----:B------:R-:W-:-:S05]  /*02c0*/  FFMA R6, RZ, 4.4765625, R5 ;  /* 0x408f4000ff067823 */ /* 0x000fca0000000005 */
[----:B------:R-:W-:-:S13]  /*02d0*/  FSETP.GT.AND P0, PT, |R6|, 1.469367938527859385e-39, PT ;  /* 0x001000000600780b */ /* 0x000fda0003f04200 */
[----:B------:R-:W-:Y:S05]  /*02e0*/  @P0 BRA P1, `(.L_x_2) ;  /* 0x0000000000100947 */ /* 0x000fea0000800000 */
[----:B------:R-:W-:-:S07]  /*02f0*/  MOV R12, 0x310 ;  /* 0x00000310000c7802 */ /* 0x000fce0000000f00 */
[----:B------:R-:W-:Y:S05]  /*0300*/  CALL.REL.NOINC `($__internal_0_$__cuda_sm20_div_rn_f64_full) ;  /* 0x0000000000487944 */ /* 0x000fea0003c00000 */
[----:B------:R-:W-:Y:S02]  /*0310*/  IMAD.MOV.U32 R4, RZ, RZ, R16 ;  /* 0x000000ffff047224 */ /* 0x000fe400078e0010 */
[----:B------:R-:W-:-:S07]  /*0320*/  IMAD.MOV.U32 R5, RZ, RZ, R17 ;  /* 0x000000ffff057224 */ /* 0x000fce00078e0011 */
.L_x_2:
[----:B------:R-:W-:Y:S01]  /*0330*/  DMUL R4, R4, R4 ;  /* 0x0000000404047228 */ /* 0x000fe20000000000 */
[----:B------:R-:W0:Y:S07]  /*0340*/  LDCU.64 UR6, c[0x0][0x358] ;  /* 0x00006b00ff0677ac */ /* 0x000e2e0008000a00 */
[----:B------:R-:W-:-:S08]  /*0350*/  DFMA R4, R2, R2, R4 ;  /* 0x000000020204722b */ /* 0x000fd00000000004 */
[----:B------:R-:W-:-:S14]  /*0360*/  DSETP.GTU.AND P0, PT, R4, 1, PT ;  /* 0x3ff000000400742a */ /* 0x000fdc0003f0c000 */
[----:B------:R-:W1:Y:S01]  /*0370*/  @!P0 LDC.64 R2, c[0x0][0x380] ;  /* 0x0000e000ff028b82 */ /* 0x000e620000000a00 */
[----:B------:R-:W-:Y:S02]  /*0380*/  @!P0 IMAD R7, R13, 0x3e8, R0 ;  /* 0x000003e80d078824 */ /* 0x000fe400078e0200 */
[----:B------:R-:W-:Y:S02]  /*0390*/  @!P0 IMAD.MOV.U32 R4, RZ, RZ, 0x0 ;  /* 0x00000000ff048424 */ /* 0x000fe400078e00ff */
[----:B------:R-:W-:Y:S02]  /*03a0*/  @!P0 IMAD.MOV.U32 R5, RZ, RZ, 0x3ff00000 ;  /* 0x3ff00000ff058424 */ /* 0x000fe400078e00ff */
[----:B-1----:R-:W-:-:S05]  /*03b0*/  @!P0 IMAD.WIDE.U32 R2, R7, 0x8, R2 ;  /* 0x0000000807028825 */ /* 0x002fca00078e0002 */
[----:B0-----:R0:W-:Y:S01]  /*03c0*/  @!P0 STG.E.64 desc[UR6][R2.64], R4 ;  /* 0x0000000402008986 */ /* 0x0011e2000c101b06 */
[----:B------:R-:W-:Y:S05]  /*03d0*/  @!P0 EXIT ;  /* 0x000000000000894d */ /* 0x000fea0003800000 */
[----:B0-----:R-:W0:Y:S01]  /*03e0*/  LDC.64 R2, c[0x0][0x380] ;  /* 0x0000e000ff027b82 */ /* 0x001e220000000a00 */
[----:B------:R-:W-:-:S04]  /*03f0*/  IMAD R13, R13, 0x3e8, R0 ;  /* 0x000003e80d0d7824 */ /* 0x000fc800078e0200 */
[----:B0-----:R-:W-:-:S05]  /*0400*/  IMAD.WIDE.U32 R2, R13, 0x8, R2 ;  /* 0x000000080d027825 */ /* 0x001fca00078e0002 */
[----:B------:R-:W-:Y:S01]  /*0410*/  STG.E.64 desc[UR6][R2.64], RZ ;  /* 0x000000ff02007986 */ /* 0x000fe2000c101b06 */
[----:B------:R-:W-:Y:S05]  /*0420*/  EXIT ;  /* 0x000000000000794d */ /* 0x000fea0003800000 */
        .weak           $__internal_0_$__cuda_sm20_div_rn_f64_full
        .type           $__internal_0_$__cuda_sm20_div_rn_f64_full,@function
        .size           $__internal_0_$__cuda_sm20_div_rn_f64_full,(.L_x_9 - $__internal_0_$__cuda_sm20_div_rn_f64_full)
$__internal_0_$__cuda_sm20_div_rn_f64_full:
[C---:B------:R-:W-:Y:S01]  /*0430*/  FSETP.GEU.AND P0, PT, |R7|.reuse, 1.469367938527859385e-39, PT ;  /* 0x001000000700780b */ /* 0x040fe20003f0e200 */
[----:B------:R-:W-:Y:S01]  /*0440*/  IMAD.U32 R6, RZ, RZ, UR4 ;  /* 0x00000004ff067e24 */ /* 0x000fe2000f8e00ff */
[----:B------:R-:W-:Y:S01]  /*0450*/  LOP3.LUT R5, R7, 0x800fffff, RZ, 0xc0, !PT ;  /* 0x800fffff07057812 */ /* 0x000fe200078ec0ff */
[----:B------:R-:W-:Y:S01]  /*0460*/  IMAD.U32 R4, RZ, RZ, UR4 ;  /* 0x00000004ff047e24 */ /* 0x000fe2000f8e00ff */
[----:B------:R-:W-:Y:S01]  /*0470*/  FSETP.GEU.AND P2, PT, |R9|, 1.469367938527859385e-39, PT ;  /* 0x001000000900780b */ /* 0x000fe20003f4e200 */
[----:B------:R-:W-:Y:S01]  /*0480*/  IMAD.MOV.U32 R14, RZ, RZ, 0x1 ;  /* 0x00000001ff0e7424 */ /* 0x000fe200078e00ff */
[----:B------:R-:W-:Y:S01]  /*0490*/  LOP3.LUT R5, R5, 0x3ff00000, RZ, 0xfc, !PT ;  /* 0x3ff0000005057812 */ /* 0x000fe200078efcff */
[----:B------:R-:W-:Y:S01]  /*04a0*/  IMAD.MOV.U32 R21, RZ, RZ, 0x1ca00000 ;  /* 0x1ca00000ff157424 */ /* 0x000fe200078e00ff */
[----:B------:R-:W-:Y:S01]  /*04b0*/  LOP3.LUT R20, R9, 0x7ff00000, RZ, 0xc0, !PT ;  /* 0x7ff0000009147812 */ /* 0x000fe200078ec0ff */
[----:B------:R-:W-:Y:S01]  /*04c0*/  BSSY.RECONVERGENT B1, `(.L_x_3) ;  /* 0x000004f000017945 */ /* 0x000fe20003800200 */
[----:B------:R-:W-:-:S03]  /*04d0*/  LOP3.LUT R23, R7, 0x7ff00000, RZ, 0xc0, !PT ;  /* 0x7ff0000007177812 */ /* 0x000fc600078ec0ff */
[----:B------:R-:W-:Y:S01]  /*04e0*/  @!P0 DMUL R4, R6, 8.98846567431157953865e+307 ;  /* 0x7fe0000006048828 */ /* 0x000fe20000000000 */
[C---:B------:R-:W-:Y:S01]  /*04f0*/  ISETP.GE.U32.AND P1, PT, R20.reuse, R23, PT ;  /* 0x000000171400720c */ /* 0x040fe20003f26070 */
[----:B------:R-:W-:Y:S02]  /*0500*/  IMAD.MOV.U32 R22, RZ, RZ, R20 ;  /* 0x000000ffff167224 */ /* 0x000fe400078e0014 */
[----:B------:R-:W-:Y:S02]  /*0510*/  @!P2 LOP3.LUT R17, R7, 0x7ff00000, RZ, 0xc0, !PT ;  /* 0x7ff000000711a812 */ /* 0x000fe400078ec0ff */
[----:B------:R-:W0:Y:S02]  /*0520*/  MUFU.RCP64H R15, R5 ;  /* 0x00000005000f7308 */ /* 0x000e240000001800 */
[----:B------:R-:W-:Y:S02]  /*0530*/  @!P2 ISETP.GE.U32.AND P3, PT, R20, R17, PT ;  /* 0x000000111400a20c */ /* 0x000fe40003f66070 */
[----:B------:R-:W-:-:S02]  /*0540*/  @!P0 LOP3.LUT R23, R5, 0x7ff00000, RZ, 0xc0, !PT ;  /* 0x7ff0000005178812 */ /* 0x000fc400078ec0ff */
[----:B------:R-:W-:-:S04]  /*0550*/  @!P2 SEL R17, R21, 0x63400000, !P3 ;  /* 0x634000001511a807 */ /* 0x000fc80005800000 */
[----:B------:R-:W-:-:S04]  /*0560*/  @!P2 LOP3.LUT R18, R17, 0x80000000, R9, 0xf8, !PT ;  /* 0x800000001112a812 */ /* 0x000fc800078ef809 */
[----:B------:R-:W-:Y:S01]  /*0570*/  @!P2 LOP3.LUT R19, R18, 0x100000, RZ, 0xfc, !PT ;  /* 0x001000001213a812 */ /* 0x000fe200078efcff */
[----:B------:R-:W-:Y:S01]  /*0580*/  @!P2 IMAD.MOV.U32 R18, RZ, RZ, RZ ;  /* 0x000000ffff12a224 */ /* 0x000fe200078e00ff */
[----:B0-----:R-:W-:-:S08]  /*0590*/  DFMA R10, R14, -R4, 1 ;  /* 0x3ff000000e0a742b */ /* 0x001fd00000000804 */
[----:B------:R-:W-:-:S08]  /*05a0*/  DFMA R10, R10, R10, R10 ;  /* 0x0000000a0a0a722b */ /* 0x000fd0000000000a */
[----:B------:R-:W-:Y:S01]  /*05b0*/  DFMA R14, R14, R10, R14 ;  /* 0x0000000a0e0e722b */ /* 0x000fe2000000000e */
[----:B------:R-:W-:Y:S01]  /*05c0*/  SEL R11, R21, 0x63400000, !P1 ;  /* 0x63400000150b7807 */ /* 0x000fe20004800000 */
[----:B------:R-:W-:-:S03]  /*05d0*/  IMAD.MOV.U32 R10, RZ, RZ, R8 ;  /* 0x000000ffff0a7224 */ /* 0x000fc600078e0008 */
[----:B------:R-:W-:-:S03]  /*05e0*/  LOP3.LUT R11, R11, 0x800fffff, R9, 0xf8, !PT ;  /* 0x800fffff0b0b7812 */ /* 0x000fc600078ef809 */
[----:B------:R-:W-:-:S03]  /*05f0*/  DFMA R16, R14, -R4, 1 ;  /* 0x3ff000000e10742b */ /* 0x000fc60000000804 */
[----:B------:R-:W-:-:S05]  /*0600*/  @!P2 DFMA R10, R10, 2, -R18 ;  /* 0x400000000a0aa82b */ /* 0x000fca0000000812 */
[----:B------:R-:W-:-:S05]  /*0610*/  DFMA R16, R14, R16, R14 ;  /* 0x000000100e10722b */ /* 0x000fca000000000e */
[----:B------:R-:W-:-:S03]  /*0620*/  @!P2 LOP3.LUT R22, R11, 0x7ff00000, RZ, 0xc0, !PT ;  /* 0x7ff000000b16a812 */ /* 0x000fc600078ec0ff */
[----:B------:R-:W-:Y:S02]  /*0630*/  DMUL R14, R16, R10 ;  /* 0x0000000a100e7228 */ /* 0x000fe40000000000 */
[----:B------:R-:W-:-:S05]  /*0640*/  VIADD R24, R22, 0xffffffff ;  /* 0xffffffff16187836 */ /* 0x000fca0000000000 */
[----:B------:R-:W-:Y:S01]  /*0650*/  ISETP.GT.U32.AND P0, PT, R24, 0x7feffffe, PT ;  /* 0x7feffffe1800780c */ /* 0x000fe20003f04070 */
[----:B------:R-:W-:Y:S01]  /*0660*/  VIADD R24, R23, 0xffffffff ;  /* 0xffffffff17187836 */ /* 0x000fe20000000000 */
[----:B------:R-:W-:-:S04]  /*0670*/  DFMA R18, R14, -R4, R10 ;  /* 0x800000040e12722b */ /* 0x000fc8000000000a */
[----:B------:R-:W-:-:S04]  /*0680*/  ISETP.GT.U32.OR P0, PT, R24, 0x7feffffe, P0 ;  /* 0x7feffffe1800780c */ /* 0x000fc80000704470 */
[----:B------:R-:W-:-:S09]  /*0690*/  DFMA R14, R16, R18, R14 ;  /* 0x00000012100e722b */ /* 0x000fd2000000000e */
[----:B------:R-:W-:Y:S05]  /*06a0*/  @P0 BRA `(.L_x_4) ;  /* 0x00000000006c0947 */ /* 0x000fea0003800000 */
[----:B------:R-:W-:Y:S01]  /*06b0*/  LOP3.LUT R9, R7, 0x7ff00000, RZ, 0xc0, !PT ;  /* 0x7ff0000007097812 */ /* 0x000fe200078ec0ff */
[----:B------:R-:W-:-:S03]  /*06c0*/  IMAD.MOV.U32 R18, RZ, RZ, RZ ;  /* 0x000000ffff127224 */ /* 0x000fc600078e00ff */
[CC--:B------:R-:W-:Y:S02]  /*06d0*/  VIADDMNMX R8, R20.reuse, -R9.reuse, 0xb9600000, !PT ;  /* 0xb960000014087446 */ /* 0x0c0fe40007800909 */
[----:B------:R-:W-:Y:S02]  /*06e0*/  ISETP.GE.U32.AND P0, PT, R20, R9, PT ;  /* 0x000000091400720c */ /* 0x000fe40003f06070 */
[----:B------:R-:W-:Y:S02]  /*06f0*/  VIMNMX R8, PT, PT, R8, 0x46a00000, PT ;  /* 0x46a0000008087848 */ /* 0x000fe40003fe0100 */
[----:B------:R-:W-:-:S05]  /*0700*/  SEL R21, R21, 0x63400000, !P0 ;  /* 0x6340000015157807 */ /* 0x000fca0004000000 */
[----:B------:R-:W-:-:S04]  /*0710*/  IMAD.IADD R8, R8, 0x1, -R21 ;  /* 0x0000000108087824 */ /* 0x000fc800078e0a15 */
[----:B------:R-:W-:-:S06]  /*0720*/  VIADD R19, R8, 0x7fe00000 ;  /* 0x7fe0000008137836 */ /* 0x000fcc0000000000 */
[----:B------:R-:W-:-:S10]  /*0730*/  DMUL R16, R14, R18 ;  /* 0x000000120e107228 */ /* 0x000fd40000000000 */
[----:B------:R-:W-:-:S13]  /*0740*/  FSETP.GTU.AND P0, PT, |R17|, 1.469367938527859385e-39, PT ;  /* 0x001000001100780b */ /* 0x000fda0003f0c200 */
[----:B------:R-:W-:Y:S05]  /*0750*/  @P0 BRA `(.L_x_5) ;  /* 0x0000000000940947 */ /* 0x000fea0003800000 */
[----:B------:R-:W-:Y:S01]  /*0760*/  DFMA R4, R14, -R4, R10 ;  /* 0x800000040e04722b */ /* 0x000fe2000000000a */
[----:B------:R-:W-:-:S09]  /*0770*/  IMAD.MOV.U32 R18, RZ, RZ, RZ ;  /* 0x000000ffff127224 */ /* 0x000fd200078e00ff */
[C---:B------:R-:W-:Y:S02]  /*0780*/  FSETP.NEU.AND P0, PT, R5.reuse, RZ, PT ;  /* 0x000000ff0500720b */ /* 0x040fe40003f0d000 */
[----:B------:R-:W-:-:S04]  /*0790*/  LOP3.LUT R9, R5, 0x80000000, R7, 0x48, !PT ;  /* 0x8000000005097812 */ /* 0x000fc800078e4807 */
[----:B------:R-:W-:-:S07]  /*07a0*/  LOP3.LUT R19, R9, R19, RZ, 0xfc, !PT ;  /* 0x0000001309137212 */ /* 0x000fce00078efcff */
[----:B------:R-:W-:Y:S05]  /*07b0*/  @!P0 BRA `(.L_x_5) ;  /* 0x00000000007c8947 */ /* 0x000fea0003800000 */
[----:B------:R-:W-:Y:S02]  /*07c0*/  IMAD.MOV R5, RZ, RZ, -R8 ;  /* 0x000000ffff057224 */ /* 0x000fe400078e0a08 */
[----:B------:R-:W-:-:S06]  /*07d0*/  IMAD.MOV.U32 R4, RZ, RZ, RZ ;  /* 0x000000ffff047224 */ /* 0x000fcc00078e00ff */
[----:B------:R-:W-:Y:S02]  /*07e0*/  DFMA R4, R16, -R4, R14 ;  /* 0x800000041004722b */ /* 0x000fe4000000000e */
[----:B------:R-:W-:-:S04]  /*07f0*/  DMUL.RP R14, R14, R18 ;  /* 0x000000120e0e7228 */ /* 0x000fc80000008000 */
[----:B------:R-:W-:-:S04]  /*0800*/  IADD3 R4, PT, PT, -R8, -0x43300000, RZ ;  /* 0xbcd0000008047810 */ /* 0x000fc80007ffe1ff */
[----:B------:R-:W-:Y:S02]  /*0810*/  FSETP.NEU.AND P0, PT, |R5|, R4, PT ;  /* 0x000000040500720b */ /* 0x000fe40003f0d200 */
[----:B------:R-:W-:Y:S02]  /*0820*/  LOP3.LUT R9, R15, R9, RZ, 0x3c, !PT ;  /* 0x000000090f097212 */ /* 0x000fe400078e3cff */
[----:B------:R-:W-:Y:S02]  /*0830*/  FSEL R16, R14, R16, !P0 ;  /* 0x000000100e107208 */ /* 0x000fe40004000000 */
[----:B------:R-:W-:Y:S01]  /*0840*/  FSEL R17, R9, R17, !P0 ;  /* 0x0000001109117208 */ /* 0x000fe20004000000 */
[----:B------:R-:W-:Y:S06]  /*0850*/  BRA `(.L_x_5) ;  /* 0x0000000000547947 */ /* 0x000fec0003800000 */
.L_x_4:
[----:B------:R-:W-:-:S14]  /*0860*/  DSETP.NAN.AND P0, PT, R8, R8, PT ;  /* 0x000000080800722a */ /* 0x000fdc0003f08000 */
[----:B------:R-:W-:Y:S05]  /*0870*/  @P0 BRA `(.L_x_6) ;  /* 0x0000000000440947 */ /* 0x000fea0003800000 */
[----:B------:R-:W-:-:S14]  /*0880*/  DSETP.NAN.AND P0, PT, R6, R6, PT ;  /* 0x000000060600722a */ /* 0x000fdc0003f08000 */
[----:B------:R-:W-:Y:S05]  /*0890*/  @P0 BRA `(.L_x_7) ;  /* 0x0000000000300947 */ /* 0x000fea0003800000 */
[----:B------:R-:W-:Y:S01]  /*08a0*/  ISETP.NE.AND P0, PT, R22, R23, PT ;  /* 0x000000171600720c */ /* 0x000fe20003f05270 */
[----:B------:R-:W-:Y:S02]  /*08b0*/  IMAD.MOV.U32 R16, RZ, RZ, 0x0 ;  /* 0x00000000ff107424 */ /* 0x000fe400078e00ff */
[----:B------:R-:W-:-:S10]  /*08c0*/  IMAD.MOV.U32 R17, RZ, RZ, -0x80000 ;  /* 0xfff80000ff117424 */ /* 0x000fd400078e00ff */
[----:B------:R-:W-:Y:S05]  /*08d0*/  @!P0 BRA `(.L_x_5) ;  /* 0x0000000000348947 */ /* 0x000fea0003800000 */
[----:B------:R-:W-:Y:S02]  /*08e0*/  ISETP.NE.AND P0, PT, R22, 0x7ff00000, PT ;  /* 0x7ff000001600780c */ /* 0x000fe40003f05270 */
[----:B------:R-:W-:Y:S02]  /*08f0*/  LOP3.LUT R17, R9, 0x80000000, R7, 0x48, !PT ;  /* 0x8000000009117812 */ /* 0x000fe400078e4807 */
[----:B------:R-:W-:-:S13]  /*0900*/  ISETP.EQ.OR P0, PT, R23, RZ, !P0 ;  /* 0x000000ff1700720c */ /* 0x000fda0004702670 */
[----:B------:R-:W-:Y:S01]  /*0910*/  @P0 LOP3.LUT R4, R17, 0x7ff00000, RZ, 0xfc, !PT ;  /* 0x7ff0000011040812 */ /* 0x000fe200078efcff */
[----:B------:R-:W-:Y:S02]  /*0920*/  @!P0 IMAD.MOV.U32 R16, RZ, RZ, RZ ;  /* 0x000000ffff108224 */ /* 0x000fe400078e00ff */
[----:B------:R-:W-:Y:S02]  /*0930*/  @P0 IMAD.MOV.U32 R16, RZ, RZ, RZ ;  /* 0x000000ffff100224 */ /* 0x000fe400078e00ff */
[----:B------:R-:W-:Y:S01]  /*0940*/  @P0 IMAD.MOV.U32 R17, RZ, RZ, R4 ;  /* 0x000000ffff110224 */ /* 0x000fe200078e0004 */
[----:B------:R-:W-:Y:S06]  /*0950*/  BRA `(.L_x_5) ;  /* 0x0000000000147947 */ /* 0x000fec0003800000 */
.L_x_7:
[----:B------:R-:W-:Y:S01]  /*0960*/  LOP3.LUT R17, R7, 0x80000, RZ, 0xfc, !PT ;  /* 0x0008000007117812 */ /* 0x000fe200078efcff */
[----:B------:R-:W-:Y:S01]  /*0970*/  IMAD.MOV.U32 R16, RZ, RZ, R6 ;  /* 0x000000ffff107224 */ /* 0x000fe200078e0006 */
[----:B------:R-:W-:Y:S06]  /*0980*/  BRA `(.L_x_5) ;  /* 0x0000000000087947 */ /* 0x000fec0003800000 */
.L_x_6:
[----:B------:R-:W-:Y:S01]  /*0990*/  LOP3.LUT R17, R9, 0x80000, RZ, 0xfc, !PT ;  /* 0x0008000009117812 */ /* 0x000fe200078efcff */
[----:B------:R-:W-:-:S07]  /*09a0*/  IMAD.MOV.U32 R16, RZ, RZ, R8 ;  /* 0x000000ffff107224 */ /* 0x000fce00078e0008 */
.L_x_5:
[----:B------:R-:W-:Y:S05]  /*09b0*/  BSYNC.RECONVERGENT B1 ;  /* 0x0000000000017941 */ /* 0x000fea0003800200 */
.L_x_3:
[----:B------:R-:W-:Y:S02]  /*09c0*/  IMAD.MOV.U32 R4, RZ, RZ, R12 ;  /* 0x000000ffff047224 */ /* 0x000fe400078e000c */
[----:B------:R-:W-:-:S04]  /*09d0*/  IMAD.MOV.U32 R5, RZ, RZ, 0x0 ;  /* 0x00000000ff057424 */ /* 0x000fc800078e00ff */
[----:B------:R-:W-:Y:S05]  /*09e0*/  RET.REL.NODEC R4 `(_Z3addPd) ;  /* 0xfffffff404847950 */ /* 0x000fea0003c3ffff */
.L_x_8:
[----:B------:R-:W-:-:S00]  /*09f0*/  BRA `(.L_x_8) ;  /* 0xfffffffc00fc7947 */ /* 0x000fc0000383ffff */
[----:B------:R-:W-:-:S00]  /*0a00*/  NOP ;  /* 0x0000000000007918 */ /* 0x000fc00000000000 */
[----:B------:R-:W-:-:S00]  /*0a10*/  NOP ;  /* 0x0000000000007918 */ /* 0x000fc00000000000 */
[----:B------:R-:W-:-:S00]  /*0a20*/  NOP ;  /* 0x0000000000007918 */ /* 0x000fc00000000000 */
[----:B------:R-:W-:-:S00]  /*0a30*/  NOP ;  /* 0x0000000000007918 */ /* 0x000fc00000000000 */
[----:B------:R-:W-:-:S00]  /*0a40*/  NOP ;  /* 0x0000000000007918 */ /* 0x000fc00000000000 */
[----:B------:R-:W-:-:S00]  /*0a50*/  NOP ;  /* 0x0000000000007918 */ /* 0x000fc00000000000 */
[----:B------:R-:W-:-:S00]  /*0a60*/  NOP ;  /* 0x0000000000007918 */ /* 0x000fc00000000000 */
[----:B------:R-:W-:-:S00]  /*0a70*/  NOP ;  /* 0x0000000000007918 */ /* 0x000fc00000000000 */
.L_x_9:


//--------------------- .nv.shared.reserved.0     --------------------------
	.section	.nv.shared.reserved.0,"aw",@nobits
	.weak		__nv_reservedSMEM_offset_0_alias
	.size		__nv_reservedSMEM_offset_0_alias, 0, 64
	.other		__nv_reservedSMEM_offset_0_alias,@"STO_CUDA_RESERVED_SHARED STV_DEFAULT"
__nv_reservedSMEM_offset_0_alias:
	.zero		0
	.zero		64


//--------------------- .nv.constant0._Z3addPd    --------------------------
	.section	.nv.constant0._Z3addPd,"a",@progbits
	.sectionflags	@""
	.align	4
.nv.constant0._Z3addPd:
	.zero		904


//--------------------- SYMBOLS --------------------------

	.type		.nv.reservedSmem.offset0,@object
	.size		.nv.reservedSmem.offset0,0x4
